//
// Generated by NVIDIA NVVM Compiler
//
// Compiler Build ID: CL-36424714
// Cuda compilation tools, release 13.0, V13.0.88
// Based on NVVM 20.0.0
//

.version 9.0
.target sm_100
.address_size 64

	// .globl	_Z11AddMatOnGPUPfS_S_ii

.visible .entry _Z11AddMatOnGPUPfS_S_ii(
	.param .u64 .ptr .align 1 _Z11AddMatOnGPUPfS_S_ii_param_0,
	.param .u64 .ptr .align 1 _Z11AddMatOnGPUPfS_S_ii_param_1,
	.param .u64 .ptr .align 1 _Z11AddMatOnGPUPfS_S_ii_param_2,
	.param .u32 _Z11AddMatOnGPUPfS_S_ii_param_3,
	.param .u32 _Z11AddMatOnGPUPfS_S_ii_param_4
)
{
	.reg .pred 	%p<4>;
	.reg .b32 	%r<14>;
	.reg .b32 	%f<4>;
	.reg .b64 	%rd<11>;

	ld.param.u64 	%rd1, [_Z11AddMatOnGPUPfS_S_ii_param_0];
	ld.param.u64 	%rd2, [_Z11AddMatOnGPUPfS_S_ii_param_1];
	ld.param.u64 	%rd3, [_Z11AddMatOnGPUPfS_S_ii_param_2];
	ld.param.u32 	%r2, [_Z11AddMatOnGPUPfS_S_ii_param_3];
	ld.param.u32 	%r3, [_Z11AddMatOnGPUPfS_S_ii_param_4];
	mov.u32 	%r5, %ctaid.x;
	mov.u32 	%r6, %ntid.x;
	mov.u32 	%r7, %tid.x;
	mad.lo.s32 	%r8, %r5, %r6, %r7;
	mov.u32 	%r9, %ctaid.y;
	mov.u32 	%r10, %ntid.y;
	mov.u32 	%r11, %tid.y;
	mad.lo.s32 	%r12, %r9, %r10, %r11;
	mad.lo.s32 	%r1, %r2, %r12, %r8;
	setp.ge.s32 	%p1, %r8, %r2;
	setp.ge.s32 	%p2, %r12, %r3;
	or.pred  	%p3, %p1, %p2;
	@%p3 bra 	$L__BB0_2;
	cvta.to.global.u64 	%rd4, %rd1;
	cvta.to.global.u64 	%rd5, %rd2;
	cvta.to.global.u64 	%rd6, %rd3;
	mul.wide.s32 	%rd7, %r1, 4;
	add.s64 	%rd8, %rd4, %rd7;
	ld.global.f32 	%f1, [%rd8];
	add.s64 	%rd9, %rd5, %rd7;
	ld.global.f32 	%f2, [%rd9];
	add.f32 	%f3, %f1, %f2;
	add.s64 	%rd10, %rd6, %rd7;
	st.global.f32 	[%rd10], %f3;
$L__BB0_2:
	ret;

}
	// .globl	_Z11AddMatOnGPUILi16384EEvPfS0_S0_ii
.visible .entry _Z11AddMatOnGPUILi16384EEvPfS0_S0_ii(
	.param .u64 .ptr .align 1 _Z11AddMatOnGPUILi16384EEvPfS0_S0_ii_param_0,
	.param .u64 .ptr .align 1 _Z11AddMatOnGPUILi16384EEvPfS0_S0_ii_param_1,
	.param .u64 .ptr .align 1 _Z11AddMatOnGPUILi16384EEvPfS0_S0_ii_param_2,
	.param .u32 _Z11AddMatOnGPUILi16384EEvPfS0_S0_ii_param_3,
	.param .u32 _Z11AddMatOnGPUILi16384EEvPfS0_S0_ii_param_4
)
{
	.reg .pred 	%p<4>;
	.reg .b32 	%r<13>;
	.reg .b32 	%f<4>;
	.reg .b64 	%rd<15>;

	ld.param.u64 	%rd1, [_Z11AddMatOnGPUILi16384EEvPfS0_S0_ii_param_0];
	ld.param.u64 	%rd2, [_Z11AddMatOnGPUILi16384EEvPfS0_S0_ii_param_1];
	ld.param.u64 	%rd3, [_Z11AddMatOnGPUILi16384EEvPfS0_S0_ii_param_2];
	ld.param.u32 	%r3, [_Z11AddMatOnGPUILi16384EEvPfS0_S0_ii_param_3];
	ld.param.u32 	%r5, [_Z11AddMatOnGPUILi16384EEvPfS0_S0_ii_param_4];
	mov.u32 	%r6, %ctaid.x;
	mov.u32 	%r7, %ntid.x;
	mov.u32 	%r8, %tid.x;
	mad.lo.s32 	%r1, %r6, %r7, %r8;
	mov.u32 	%r9, %ctaid.y;
	mov.u32 	%r10, %ntid.y;
	mov.u32 	%r11, %tid.y;
	mad.lo.s32 	%r12, %r9, %r10, %r11;
	setp.ge.s32 	%p1, %r1, %r5;
	setp.ge.s32 	%p2, %r12, %r3;
	or.pred  	%p3, %p1, %p2;
	@%p3 bra 	$L__BB1_2;
	cvta.to.global.u64 	%rd4, %rd1;
	cvta.to.global.u64 	%rd5, %rd2;
	cvta.to.global.u64 	%rd6, %rd3;
	mul.wide.u32 	%rd7, %r12, 65536;
	add.s64 	%rd8, %rd4, %rd7;
	mul.wide.s32 	%rd9, %r1, 4;
	add.s64 	%rd10, %rd8, %rd9;
	ld.global.f32 	%f1, [%rd10];
	add.s64 	%rd11, %rd5, %rd7;
	add.s64 	%rd12, %rd11, %rd9;
	ld.global.f32 	%f2, [%rd12];
	add.f32 	%f3, %f1, %f2;
	add.s64 	%rd13, %rd6, %rd7;
	add.s64 	%rd14, %rd13, %rd9;
	st.global.f32 	[%rd14], %f3;
$L__BB1_2:
	ret;

}


// ===== COMPILED SASS (sm_100) =====

	.target	sm_100

	.elftype	@"ET_EXEC"


//--------------------- .note.nv.tkinfo           --------------------------
	.section	.note.nv.tkinfo,"",@"SHT_NOTE"
	.sectionflags	@"SHF_NOTE_NV_TKINFO"
	.tkinfo
        /*0018*/ 	.word	0x00000002
        /*0030*/ 	.string	""
        /*0030*/ 	.string	"ptxas"
        /*0030*/ 	.string	"Cuda compilation tools, release 13.0, V13.0.88"
        /*0030*/ 	.string	"Build cuda_13.0.r13.0/compiler.36424714_0"
        /*0030*/ 	.string	"-arch sm_100 -m 64 "



//--------------------- .note.nv.cuinfo           --------------------------
	.section	.note.nv.cuinfo,"",@"SHT_NOTE"
	.sectionflags	@"SHF_NOTE_NV_CUINFO"
        /*0018*/ 	.short	0x0002
        /*001a*/ 	.short	0x0064
        /*001c*/ 	.short	0x0082
	.zero		2


//--------------------- .nv.info                  --------------------------
	.section	.nv.info,"",@"SHT_CUDA_INFO"
	.align	4


	//----- nvinfo : EIATTR_REGCOUNT
	.align		4
        /*0000*/ 	.byte	0x04, 0x2f
        /*0002*/ 	.short	(.L_1 - .L_0)
	.align		4
.L_0:
        /*0004*/ 	.word	index@(_Z11AddMatOnGPUPfS_S_ii)
        /*0008*/ 	.word	0x0000000c


	//----- nvinfo : EIATTR_FRAME_SIZE
	.align		4
.L_1:
        /*000c*/ 	.byte	0x04, 0x11
        /*000e*/ 	.short	(.L_3 - .L_2)
	.align		4
.L_2:
        /*0010*/ 	.word	index@(_Z11AddMatOnGPUPfS_S_ii)
        /*0014*/ 	.word	0x00000000


	//----- nvinfo : EIATTR_REGCOUNT
	.align		4
.L_3:
        /*0018*/ 	.byte	0x04, 0x2f
        /*001a*/ 	.short	(.L_5 - .L_4)
	.align		4
.L_4:
        /*001c*/ 	.word	index@(_Z11AddMatOnGPUILi16384EEvPfS0_S0_ii)
        /*0020*/ 	.word	0x0000000e


	//----- nvinfo : EIATTR_FRAME_SIZE
	.align		4
.L_5:
        /*0024*/ 	.byte	0x04, 0x11
        /*0026*/ 	.short	(.L_7 - .L_6)
	.align		4
.L_6:
        /*0028*/ 	.word	index@(_Z11AddMatOnGPUILi16384EEvPfS0_S0_ii)
        /*002c*/ 	.word	0x00000000


	//----- nvinfo : EIATTR_MIN_STACK_SIZE
	.align		4
.L_7:
        /*0030*/ 	.byte	0x04, 0x12
        /*0032*/ 	.short	(.L_9 - .L_8)
	.align		4
.L_8:
        /*0034*/ 	.word	index@(_Z11AddMatOnGPUILi16384EEvPfS0_S0_ii)
        /*0038*/ 	.word	0x00000000


	//----- nvinfo : EIATTR_MIN_STACK_SIZE
	.align		4
.L_9:
        /*003c*/ 	.byte	0x04, 0x12
        /*003e*/ 	.short	(.L_11 - .L_10)
	.align		4
.L_10:
        /*0040*/ 	.word	index@(_Z11AddMatOnGPUPfS_S_ii)
        /*0044*/ 	.word	0x00000000
.L_11:


//--------------------- .nv.compat                --------------------------
	.section	.nv.compat,"",@"SHT_CUDA_COMPAT_INFO"
	.align	4
        /*0000*/ 	.byte	0x02, 0x09, 0x00, 0x00, 0x02, 0x02, 0x01, 0x00, 0x02, 0x05, 0x05, 0x00, 0x03, 0x07, 0x01, 0x01
        /*0010*/ 	.byte	0x02, 0x03, 0x00, 0x00, 0x02, 0x06, 0x01, 0x00, 0x04, 0x0b, 0x08, 0x00, 0x09, 0x00, 0x00, 0x00
        /*0020*/ 	.byte	0x00, 0x00, 0x00, 0x00


//--------------------- .nv.info._Z11AddMatOnGPUILi16384EEvPfS0_S0_ii --------------------------
	.section	.nv.info._Z11AddMatOnGPUILi16384EEvPfS0_S0_ii,"",@"SHT_CUDA_INFO"
	.sectionflags	@""
	.align	4


	//----- nvinfo : EIATTR_CUDA_API_VERSION
	.align		4
        /*0000*/ 	.byte	0x04, 0x37
        /*0002*/ 	.short	(.L_13 - .L_12)
.L_12:
        /*0004*/ 	.word	0x00000082


	//----- nvinfo : EIATTR_KPARAM_INFO
	.align		4
.L_13:
        /*0008*/ 	.byte	0x04, 0x17
        /*000a*/ 	.short	(.L_15 - .L_14)
.L_14:
        /*000c*/ 	.word	0x00000000
        /*0010*/ 	.short	0x0004
        /*0012*/ 	.short	0x001c
        /*0014*/ 	.byte	0x00, 0xf0, 0x11, 0x00


	//----- nvinfo : EIATTR_KPARAM_INFO
	.align		4
.L_15:
        /*0018*/ 	.byte	0x04, 0x17
        /*001a*/ 	.short	(.L_17 - .L_16)
.L_16:
        /*001c*/ 	.word	0x00000000
        /*0020*/ 	.short	0x0003
        /*0022*/ 	.short	0x0018
        /*0024*/ 	.byte	0x00, 0xf0, 0x11, 0x00


	//----- nvinfo : EIATTR_KPARAM_INFO
	.align		4
.L_17:
        /*0028*/ 	.byte	0x04, 0x17
        /*002a*/ 	.short	(.L_19 - .L_18)
.L_18:
        /*002c*/ 	.word	0x00000000
        /*0030*/ 	.short	0x0002
        /*0032*/ 	.short	0x0010
        /*0034*/ 	.byte	0x00, 0xf5, 0x21, 0x00


	//----- nvinfo : EIATTR_KPARAM_INFO
	.align		4
.L_19:
        /*0038*/ 	.byte	0x04, 0x17
        /*003a*/ 	.short	(.L_21 - .L_20)
.L_20:
        /*003c*/ 	.word	0x00000000
        /*0040*/ 	.short	0x0001
        /*0042*/ 	.short	0x0008
        /*0044*/ 	.byte	0x00, 0xf5, 0x21, 0x00


	//----- nvinfo : EIATTR_KPARAM_INFO
	.align		4
.L_21:
        /*0048*/ 	.byte	0x04, 0x17
        /*004a*/ 	.short	(.L_23 - .L_22)
.L_22:
        /*004c*/ 	.word	0x00000000
        /*0050*/ 	.short	0x0000
        /*0052*/ 	.short	0x0000
        /*0054*/ 	.byte	0x00, 0xf5, 0x21, 0x00


	//----- nvinfo : EIATTR_SPARSE_MMA_MASK
	.align		4
.L_23:
        /*0058*/ 	.byte	0x03, 0x50
        /*005a*/ 	.short	0x0000


	//----- nvinfo : EIATTR_MAXREG_COUNT
	.align		4
        /*005c*/ 	.byte	0x03, 0x1b
        /*005e*/ 	.short	0x00ff


	//----- nvinfo : EIATTR_MERCURY_ISA_VERSION
	.align		4
        /*0060*/ 	.byte	0x03, 0x5f
        /*0062*/ 	.short	0x0101


	//----- nvinfo : EIATTR_VRC_CTA_INIT_COUNT
	.align		4
        /*0064*/ 	.byte	0x02, 0x4a
	.zero		1
	.zero		1


	//----- nvinfo : EIATTR_EXIT_INSTR_OFFSETS
	.align		4
        /*0068*/ 	.byte	0x04, 0x1c
        /*006a*/ 	.short	(.L_25 - .L_24)


	//   ....[0]....
.L_24:
        /*006c*/ 	.word	0x000000c0


	//   ....[1]....
        /*0070*/ 	.word	0x000001b0


	//----- nvinfo : EIATTR_CBANK_PARAM_SIZE
	.align		4
.L_25:
        /*0074*/ 	.byte	0x03, 0x19
        /*0076*/ 	.short	0x0020


	//----- nvinfo : EIATTR_PARAM_CBANK
	.align		4
        /*0078*/ 	.byte	0x04, 0x0a
        /*007a*/ 	.short	(.L_27 - .L_26)
	.align		4
.L_26:
        /*007c*/ 	.word	index@(.nv.constant0._Z11AddMatOnGPUILi16384EEvPfS0_S0_ii)
        /*0080*/ 	.short	0x0380
        /*0082*/ 	.short	0x0020


	//----- nvinfo : EIATTR_SW_WAR
	.align		4
.L_27:
        /*0084*/ 	.byte	0x04, 0x36
        /*0086*/ 	.short	(.L_29 - .L_28)
.L_28:
        /*0088*/ 	.word	0x00000008
.L_29:


//--------------------- .nv.info._Z11AddMatOnGPUPfS_S_ii --------------------------
	.section	.nv.info._Z11AddMatOnGPUPfS_S_ii,"",@"SHT_CUDA_INFO"
	.sectionflags	@""
	.align	4


	//----- nvinfo : EIATTR_CUDA_API_VERSION
	.align		4
        /*0000*/ 	.byte	0x04, 0x37
        /*0002*/ 	.short	(.L_31 - .L_30)
.L_30:
        /*0004*/ 	.word	0x00000082


	//----- nvinfo : EIATTR_KPARAM_INFO
	.align		4
.L_31:
        /*0008*/ 	.byte	0x04, 0x17
        /*000a*/ 	.short	(.L_33 - .L_32)
.L_32:
        /*000c*/ 	.word	0x00000000
        /*0010*/ 	.short	0x0004
        /*0012*/ 	.short	0x001c
        /*0014*/ 	.byte	0x00, 0xf0, 0x11, 0x00


	//----- nvinfo : EIATTR_KPARAM_INFO
	.align		4
.L_33:
        /*0018*/ 	.byte	0x04, 0x17
        /*001a*/ 	.short	(.L_35 - .L_34)
.L_34:
        /*001c*/ 	.word	0x00000000
        /*0020*/ 	.short	0x0003
        /*0022*/ 	.short	0x0018
        /*0024*/ 	.byte	0x00, 0xf0, 0x11, 0x00


	//----- nvinfo : EIATTR_KPARAM_INFO
	.align		4
.L_35:
        /*0028*/ 	.byte	0x04, 0x17
        /*002a*/ 	.short	(.L_37 - .L_36)
.L_36:
        /*002c*/ 	.word	0x00000000
        /*0030*/ 	.short	0x0002
        /*0032*/ 	.short	0x0010
        /*0034*/ 	.byte	0x00, 0xf5, 0x21, 0x00


	//----- nvinfo : EIATTR_KPARAM_INFO
	.align		4
.L_37:
        /*0038*/ 	.byte	0x04, 0x17
        /*003a*/ 	.short	(.L_39 - .L_38)
.L_38:
        /*003c*/ 	.word	0x00000000
        /*0040*/ 	.short	0x0001
        /*0042*/ 	.short	0x0008
        /*0044*/ 	.byte	0x00, 0xf5, 0x21, 0x00


	//----- nvinfo : EIATTR_KPARAM_INFO
	.align		4
.L_39:
        /*0048*/ 	.byte	0x04, 0x17
        /*004a*/ 	.short	(.L_41 - .L_40)
.L_40:
        /*004c*/ 	.word	0x00000000
        /*0050*/ 	.short	0x0000
        /*0052*/ 	.short	0x0000
        /*0054*/ 	.byte	0x00, 0xf5, 0x21, 0x00


	//----- nvinfo : EIATTR_SPARSE_MMA_MASK
	.align		4
.L_41:
        /*0058*/ 	.byte	0x03, 0x50
        /*005a*/ 	.short	0x0000


	//----- nvinfo : EIATTR_MAXREG_COUNT
	.align		4
        /*005c*/ 	.byte	0x03, 0x1b
        /*005e*/ 	.short	0x00ff


	//----- nvinfo : EIATTR_MERCURY_ISA_VERSION
	.align		4
        /*0060*/ 	.byte	0x03, 0x5f
        /*0062*/ 	.short	0x0101


	//----- nvinfo : EIATTR_VRC_CTA_INIT_COUNT
	.align		4
        /*0064*/ 	.byte	0x02, 0x4a
	.zero		1
	.zero		1


	//----- nvinfo : EIATTR_EXIT_INSTR_OFFSETS
	.align		4
        /*0068*/ 	.byte	0x04, 0x1c
        /*006a*/ 	.short	(.L_43 - .L_42)


	//   ....[0]....
.L_42:
        /*006c*/ 	.word	0x000000d0


	//   ....[1]....
        /*0070*/ 	.word	0x00000190


	//----- nvinfo : EIATTR_CBANK_PARAM_SIZE
	.align		4
.L_43:
        /*0074*/ 	.byte	0x03, 0x19
        /*0076*/ 	.short	0x0020


	//----- nvinfo : EIATTR_PARAM_CBANK
	.align		4
        /*0078*/ 	.byte	0x04, 0x0a
        /*007a*/ 	.short	(.L_45 - .L_44)
	.align		4
.L_44:
        /*007c*/ 	.word	index@(.nv.constant0._Z11AddMatOnGPUPfS_S_ii)
        /*0080*/ 	.short	0x0380
        /*0082*/ 	.short	0x0020


	//----- nvinfo : EIATTR_SW_WAR
	.align		4
.L_45:
        /*0084*/ 	.byte	0x04, 0x36
        /*0086*/ 	.short	(.L_47 - .L_46)
.L_46:
        /*0088*/ 	.word	0x00000008
.L_47:


//--------------------- .nv.callgraph             --------------------------
	.section	.nv.callgraph,"",@"SHT_CUDA_CALLGRAPH"
	.align	4
	.sectionentsize	8
	.align		4
        /*0000*/ 	.word	0x00000000
	.align		4
        /*0004*/ 	.word	0xffffffff
	.align		4
        /*0008*/ 	.word	0x00000000
	.align		4
        /*000c*/ 	.word	0xfffffffe
	.align		4
        /*0010*/ 	.word	0x00000000
	.align		4
        /*0014*/ 	.word	0xfffffffd
	.align		4
        /*0018*/ 	.word	0x00000000
	.align		4
        /*001c*/ 	.word	0xfffffffc


//--------------------- .text._Z11AddMatOnGPUILi16384EEvPfS0_S0_ii --------------------------
	.section	.text._Z11AddMatOnGPUILi16384EEvPfS0_S0_ii,"ax",@progbits
	.align	128
        .global         _Z11AddMatOnGPUILi16384EEvPfS0_S0_ii
        .type           _Z11AddMatOnGPUILi16384EEvPfS0_S0_ii,@function
        .size           _Z11AddMatOnGPUILi16384EEvPfS0_S0_ii,(.L_x_2 - _Z11AddMatOnGPUILi16384EEvPfS0_S0_ii)
        .other          _Z11AddMatOnGPUILi16384EEvPfS0_S0_ii,@"STO_CUDA_ENTRY STV_DEFAULT"
_Z11AddMatOnGPUILi16384EEvPfS0_S0_ii:
.text._Z11AddMatOnGPUILi16384EEvPfS0_S0_ii:
[----:B------:R-:W-:Y:S01]  /*0000*/  LDC R1, c[0x0][0x37c] ;  /* 0x0000df00ff017b82 */ /* 0x000fe20000000800 */
[----:B------:R-:W0:Y:S07]  /*0010*/  S2R R2, SR_TID.Y ;  /* 0x0000000000027919 */ /* 0x000e2e0000002200 */
[----:B------:R-:W1:Y:S01]  /*0020*/  LDC R9, c[0x0][0x360] ;  /* 0x0000d800ff097b82 */ /* 0x000e620000000800 */
[----:B------:R-:W2:Y:S01]  /*0030*/  LDCU.64 UR6, c[0x0][0x398] ;  /* 0x00007300ff0677ac */ /* 0x000ea20008000a00 */
[----:B------:R-:W1:Y:S06]  /*0040*/  S2R R0, SR_TID.X ;  /* 0x0000000000007919 */ /* 0x000e6c0000002100 */
[----:B------:R-:W0:Y:S08]  /*0050*/  S2UR UR5, SR_CTAID.Y ;  /* 0x00000000000579c3 */ /* 0x000e300000002600 */
[----:B------:R-:W0:Y:S08]  /*0060*/  LDC R11, c[0x0][0x364] ;  /* 0x0000d900ff0b7b82 */ /* 0x000e300000000800 */
[----:B------:R-:W1:Y:S01]  /*0070*/  S2UR UR4, SR_CTAID.X ;  /* 0x00000000000479c3 */ /* 0x000e620000002500 */
[----:B0-----:R-:W-:-:S05]  /*0080*/  IMAD R11, R11, UR5, R2 ;  /* 0x000000050b0b7c24 */ /* 0x001fca000f8e0202 */
[----:B--2---:R-:W-:Y:S01]  /*0090*/  ISETP.GE.AND P0, PT, R11, UR6, PT ;  /* 0x000000060b007c0c */ /* 0x004fe2000bf06270 */
[----:B-1----:R-:W-:-:S05]  /*00a0*/  IMAD R9, R9, UR4, R0 ;  /* 0x0000000409097c24 */ /* 0x002fca000f8e0200 */
[----:B------:R-:W-:-:S13]  /*00b0*/  ISETP.GE.OR P0, PT, R9, UR7, P0 ;  /* 0x0000000709007c0c */ /* 0x000fda0008706670 */
[----:B------:R-:W-:Y:S05]  /*00c0*/  @P0 EXIT ;  /* 0x000000000000094d */ /* 0x000fea0003800000 */
[----:B------:R-:W0:Y:S01]  /*00d0*/  LDC.64 R2, c[0x0][0x380] ;  /* 0x0000e000ff027b82 */ /* 0x000e220000000a00 */
[----:B------:R-:W1:Y:S07]  /*00e0*/  LDCU.64 UR4, c[0x0][0x358] ;  /* 0x00006b00ff0477ac */ /* 0x000e6e0008000a00 */
[----:B------:R-:W2:Y:S08]  /*00f0*/  LDC.64 R4, c[0x0][0x388] ;  /* 0x0000e200ff047b82 */ /* 0x000eb00000000a00 */
[----:B------:R-:W3:Y:S01]  /*0100*/  LDC.64 R6, c[0x0][0x390] ;  /* 0x0000e400ff067b82 */ /* 0x000ee20000000a00 */
[----:B0-----:R-:W-:-:S04]  /*0110*/  IMAD.WIDE.U32 R2, R11, 0x10000, R2 ;  /* 0x000100000b027825 */ /* 0x001fc800078e0002 */
[----:B------:R-:W-:-:S04]  /*0120*/  IMAD.WIDE R2, R9, 0x4, R2 ;  /* 0x0000000409027825 */ /* 0x000fc800078e0202 */
[----:B--2---:R-:W-:Y:S02]  /*0130*/  IMAD.WIDE.U32 R4, R11, 0x10000, R4 ;  /* 0x000100000b047825 */ /* 0x004fe400078e0004 */
[----:B-1----:R-:W2:Y:S02]  /*0140*/  LDG.E R2, desc[UR4][R2.64] ;  /* 0x0000000402027981 */ /* 0x002ea4000c1e1900 */
[----:B------:R-:W-:-:S06]  /*0150*/  IMAD.WIDE R4, R9, 0x4, R4 ;  /* 0x0000000409047825 */ /* 0x000fcc00078e0204 */
[----:B------:R-:W2:Y:S01]  /*0160*/  LDG.E R5, desc[UR4][R4.64] ;  /* 0x0000000404057981 */ /* 0x000ea2000c1e1900 */
[----:B---3--:R-:W-:-:S04]  /*0170*/  IMAD.WIDE.U32 R6, R11, 0x10000, R6 ;  /* 0x000100000b067825 */ /* 0x008fc800078e0006 */
[----:B------:R-:W-:-:S04]  /*0180*/  IMAD.WIDE R6, R9, 0x4, R6 ;  /* 0x0000000409067825 */ /* 0x000fc800078e0206 */
[----:B--2---:R-:W-:-:S05]  /*0190*/  FADD R9, R2, R5 ;  /* 0x0000000502097221 */ /* 0x004fca0000000000 */
[----:B------:R-:W-:Y:S01]  /*01a0*/  STG.E desc[UR4][R6.64], R9 ;  /* 0x0000000906007986 */ /* 0x000fe2000c101904 */
[----:B------:R-:W-:Y:S05]  /*01b0*/  EXIT ;  /* 0x000000000000794d */ /* 0x000fea0003800000 */
.L_x_0:
[----:B------:R-:W-:-:S00]  /*01c0*/  BRA `(.L_x_0) ;  /* 0xfffffffc00fc7947 */ /* 0x000fc0000383ffff */
[----:B------:R-:W-:-:S00]  /*01d0*/  NOP ;  /* 0x0000000000007918 */ /* 0x000fc00000000000 */
        /* <DEDUP_REMOVED lines=10> */
.L_x_2:


//--------------------- .text._Z11AddMatOnGPUPfS_S_ii --------------------------
	.section	.text._Z11AddMatOnGPUPfS_S_ii,"ax",@progbits
	.align	128
        .global         _Z11AddMatOnGPUPfS_S_ii
        .type           _Z11AddMatOnGPUPfS_S_ii,@function
        .size           _Z11AddMatOnGPUPfS_S_ii,(.L_x_3 - _Z11AddMatOnGPUPfS_S_ii)
        .other          _Z11AddMatOnGPUPfS_S_ii,@"STO_CUDA_ENTRY STV_DEFAULT"
_Z11AddMatOnGPUPfS_S_ii:
.text._Z11AddMatOnGPUPfS_S_ii:
        /* <DEDUP_REMOVED lines=10> */
[----:B-1----:R-:W-:-:S04]  /*00a0*/  IMAD R0, R0, UR4, R5 ;  /* 0x0000000400007c24 */ /* 0x002fc8000f8e0205 */
[----:B------:R-:W-:Y:S01]  /*00b0*/  IMAD R9, R3, UR6, R0 ;  /* 0x0000000603097c24 */ /* 0x000fe2000f8e0200 */
[----:B------:R-:W-:-:S13]  /*00c0*/  ISETP.GE.OR P0, PT, R0, UR6, P0 ;  /* 0x0000000600007c0c */ /* 0x000fda0008706670 */
[----:B------:R-:W-:Y:S05]  /*00d0*/  @P0 EXIT ;  /* 0x000000000000094d */ /* 0x000fea0003800000 */
[----:B------:R-:W0:Y:S01]  /*00e0*/  LDC.64 R2, c[0x0][0x380] ;  /* 0x0000e000ff027b82 */ /* 0x000e220000000a00 */
[----:B------:R-:W1:Y:S07]  /*00f0*/  LDCU.64 UR4, c[0x0][0x358] ;  /* 0x00006b00ff0477ac */ /* 0x000e6e0008000a00 */
[----:B------:R-:W2:Y:S08]  /*0100*/  LDC.64 R4, c[0x0][0x388] ;  /* 0x0000e200ff047b82 */ /* 0x000eb00000000a00 */
[----:B------:R-:W3:Y:S01]  /*0110*/  LDC.64 R6, c[0x0][0x390] ;  /* 0x0000e400ff067b82 */ /* 0x000ee20000000a00 */
[----:B0-----:R-:W-:-:S06]  /*0120*/  IMAD.WIDE R2, R9, 0x4, R2 ;  /* 0x0000000409027825 */ /* 0x001fcc00078e0202 */
[----:B-1----:R-:W4:Y:S01]  /*0130*/  LDG.E R2, desc[UR4][R2.64] ;  /* 0x0000000402027981 */ /* 0x002f22000c1e1900 */
[----:B--2---:R-:W-:-:S06]  /*0140*/  IMAD.WIDE R4, R9, 0x4, R4 ;  /* 0x0000000409047825 */ /* 0x004fcc00078e0204 */
[----:B------:R-:W4:Y:S01]  /*0150*/  LDG.E R5, desc[UR4][R4.64] ;  /* 0x0000000404057981 */ /* 0x000f22000c1e1900 */
[----:B---3--:R-:W-:-:S04]  /*0160*/  IMAD.WIDE R6, R9, 0x4, R6 ;  /* 0x0000000409067825 */ /* 0x008fc800078e0206 */
[----:B----4-:R-:W-:-:S05]  /*0170*/  FADD R9, R2, R5 ;  /* 0x0000000502097221 */ /* 0x010fca0000000000 */
[----:B------:R-:W-:Y:S01]  /*0180*/  STG.E desc[UR4][R6.64], R9 ;  /* 0x0000000906007986 */ /* 0x000fe2000c101904 */
[----:B------:R-:W-:Y:S05]  /*0190*/  EXIT ;  /* 0x000000000000794d */ /* 0x000fea0003800000 */
.L_x_1:
        /* <DEDUP_REMOVED lines=14> */
.L_x_3:


//--------------------- .nv.shared.reserved.0     --------------------------
	.section	.nv.shared.reserved.0,"aw",@nobits
	.weak		__nv_reservedSMEM_offset_0_alias
	.size		__nv_reservedSMEM_offset_0_alias, 0, 64
	.other		__nv_reservedSMEM_offset_0_alias,@"STO_CUDA_RESERVED_SHARED STV_DEFAULT"
__nv_reservedSMEM_offset_0_alias:
	.zero		0
	.zero		64


//--------------------- .nv.constant0._Z11AddMatOnGPUILi16384EEvPfS0_S0_ii --------------------------
	.section	.nv.constant0._Z11AddMatOnGPUILi16384EEvPfS0_S0_ii,"a",@progbits
	.sectionflags	@""
	.align	4
.nv.constant0._Z11AddMatOnGPUILi16384EEvPfS0_S0_ii:
	.zero		928


//--------------------- .nv.constant0._Z11AddMatOnGPUPfS_S_ii --------------------------
	.section	.nv.constant0._Z11AddMatOnGPUPfS_S_ii,"a",@progbits
	.sectionflags	@""
	.align	4
.nv.constant0._Z11AddMatOnGPUPfS_S_ii:
	.zero		928


//--------------------- SYMBOLS --------------------------

	.type		.nv.reservedSmem.offset0,@object
	.size		.nv.reservedSmem.offset0,0x4
